//
// Generated by NVIDIA NVVM Compiler
//
// Compiler Build ID: CL-36424714
// Cuda compilation tools, release 13.0, V13.0.88
// Based on NVVM 20.0.0
//

.version 9.0
.target sm_100
.address_size 64

	// .globl	_Z11warp_reducePKiPii
// _ZZ11warp_reducePKiPiiE9warp_sums has been demoted

.visible .entry _Z11warp_reducePKiPii(
	.param .u64 .ptr .align 1 _Z11warp_reducePKiPii_param_0,
	.param .u64 .ptr .align 1 _Z11warp_reducePKiPii_param_1,
	.param .u32 _Z11warp_reducePKiPii_param_2
)
{
	.reg .pred 	%p<13>;
	.reg .b32 	%r<34>;
	.reg .b64 	%rd<9>;
	// demoted variable
	.shared .align 4 .b8 _ZZ11warp_reducePKiPiiE9warp_sums[32];
	ld.param.u64 	%rd1, [_Z11warp_reducePKiPii_param_0];
	ld.param.u64 	%rd2, [_Z11warp_reducePKiPii_param_1];
	ld.param.u32 	%r9, [_Z11warp_reducePKiPii_param_2];
	mov.u32 	%r1, %tid.x;
	mov.u32 	%r2, %ctaid.x;
	mov.u32 	%r10, %ntid.x;
	mad.lo.s32 	%r3, %r2, %r10, %r1;
	setp.ge.s32 	%p1, %r3, %r9;
	mov.b32 	%r33, 0;
	@%p1 bra 	$L__BB0_2;
	cvta.to.global.u64 	%rd3, %rd1;
	mul.wide.s32 	%rd4, %r3, 4;
	add.s64 	%rd5, %rd3, %rd4;
	ld.global.u32 	%r33, [%rd5];
$L__BB0_2:
	shfl.sync.down.b32	%r11|%p2, %r33, 16, 31, -1;
	add.s32 	%r12, %r11, %r33;
	shfl.sync.down.b32	%r13|%p3, %r12, 8, 31, -1;
	add.s32 	%r14, %r13, %r12;
	shfl.sync.down.b32	%r15|%p4, %r14, 4, 31, -1;
	add.s32 	%r16, %r15, %r14;
	shfl.sync.down.b32	%r17|%p5, %r16, 2, 31, -1;
	add.s32 	%r18, %r17, %r16;
	shfl.sync.down.b32	%r19|%p6, %r18, 1, 31, -1;
	add.s32 	%r6, %r19, %r18;
	and.b32  	%r20, %r1, 31;
	setp.ne.s32 	%p7, %r20, 0;
	@%p7 bra 	$L__BB0_4;
	shr.u32 	%r21, %r1, 3;
	mov.u32 	%r22, _ZZ11warp_reducePKiPiiE9warp_sums;
	add.s32 	%r23, %r22, %r21;
	st.shared.u32 	[%r23], %r6;
$L__BB0_4:
	bar.sync 	0;
	setp.gt.u32 	%p8, %r1, 7;
	@%p8 bra 	$L__BB0_7;
	shl.b32 	%r24, %r1, 2;
	mov.u32 	%r25, _ZZ11warp_reducePKiPiiE9warp_sums;
	add.s32 	%r26, %r25, %r24;
	ld.shared.u32 	%r27, [%r26];
	shfl.sync.down.b32	%r28|%p9, %r27, 4, 31, 255;
	add.s32 	%r29, %r28, %r27;
	shfl.sync.down.b32	%r30|%p10, %r29, 2, 31, 255;
	add.s32 	%r31, %r30, %r29;
	shfl.sync.down.b32	%r32|%p11, %r31, 1, 31, 255;
	add.s32 	%r7, %r32, %r31;
	setp.ne.s32 	%p12, %r1, 0;
	@%p12 bra 	$L__BB0_7;
	cvta.to.global.u64 	%rd6, %rd2;
	mul.wide.u32 	%rd7, %r2, 4;
	add.s64 	%rd8, %rd6, %rd7;
	st.global.u32 	[%rd8], %r7;
$L__BB0_7:
	ret;

}


// ===== COMPILED SASS (sm_100) =====

	.target	sm_100

	.elftype	@"ET_EXEC"


//--------------------- .note.nv.tkinfo           --------------------------
	.section	.note.nv.tkinfo,"",@"SHT_NOTE"
	.sectionflags	@"SHF_NOTE_NV_TKINFO"
	.tkinfo
        /*0018*/ 	.word	0x00000002
        /*0030*/ 	.string	""
        /*0030*/ 	.string	"ptxas"
        /*0030*/ 	.string	"Cuda compilation tools, release 13.0, V13.0.88"
        /*0030*/ 	.string	"Build cuda_13.0.r13.0/compiler.36424714_0"
        /*0030*/ 	.string	"-arch sm_100 -m 64 "



//--------------------- .note.nv.cuinfo           --------------------------
	.section	.note.nv.cuinfo,"",@"SHT_NOTE"
	.sectionflags	@"SHF_NOTE_NV_CUINFO"
        /*0018*/ 	.short	0x0002
        /*001a*/ 	.short	0x0064
        /*001c*/ 	.short	0x0082
	.zero		2


//--------------------- .nv.info                  --------------------------
	.section	.nv.info,"",@"SHT_CUDA_INFO"
	.align	4


	//----- nvinfo : EIATTR_REGCOUNT
	.align		4
        /*0000*/ 	.byte	0x04, 0x2f
        /*0002*/ 	.short	(.L_1 - .L_0)
	.align		4
.L_0:
        /*0004*/ 	.word	index@(_Z11warp_reducePKiPii)
        /*0008*/ 	.word	0x0000000e


	//----- nvinfo : EIATTR_FRAME_SIZE
	.align		4
.L_1:
        /*000c*/ 	.byte	0x04, 0x11
        /*000e*/ 	.short	(.L_3 - .L_2)
	.align		4
.L_2:
        /*0010*/ 	.word	index@(_Z11warp_reducePKiPii)
        /*0014*/ 	.word	0x00000000


	//----- nvinfo : EIATTR_MIN_STACK_SIZE
	.align		4
.L_3:
        /*0018*/ 	.byte	0x04, 0x12
        /*001a*/ 	.short	(.L_5 - .L_4)
	.align		4
.L_4:
        /*001c*/ 	.word	index@(_Z11warp_reducePKiPii)
        /*0020*/ 	.word	0x00000000
.L_5:


//--------------------- .nv.compat                --------------------------
	.section	.nv.compat,"",@"SHT_CUDA_COMPAT_INFO"
	.align	4
        /*0000*/ 	.byte	0x02, 0x09, 0x00, 0x00, 0x02, 0x02, 0x01, 0x00, 0x02, 0x05, 0x05, 0x00, 0x03, 0x07, 0x01, 0x01
        /*0010*/ 	.byte	0x02, 0x03, 0x00, 0x00, 0x02, 0x06, 0x01, 0x00, 0x04, 0x0b, 0x08, 0x00, 0x09, 0x00, 0x00, 0x00
        /*0020*/ 	.byte	0x00, 0x00, 0x00, 0x00


//--------------------- .nv.info._Z11warp_reducePKiPii --------------------------
	.section	.nv.info._Z11warp_reducePKiPii,"",@"SHT_CUDA_INFO"
	.sectionflags	@""
	.align	4


	//----- nvinfo : EIATTR_CUDA_API_VERSION
	.align		4
        /*0000*/ 	.byte	0x04, 0x37
        /*0002*/ 	.short	(.L_7 - .L_6)
.L_6:
        /*0004*/ 	.word	0x00000082


	//----- nvinfo : EIATTR_KPARAM_INFO
	.align		4
.L_7:
        /*0008*/ 	.byte	0x04, 0x17
        /*000a*/ 	.short	(.L_9 - .L_8)
.L_8:
        /*000c*/ 	.word	0x00000000
        /*0010*/ 	.short	0x0002
        /*0012*/ 	.short	0x0010
        /*0014*/ 	.byte	0x00, 0xf0, 0x11, 0x00


	//----- nvinfo : EIATTR_KPARAM_INFO
	.align		4
.L_9:
        /*0018*/ 	.byte	0x04, 0x17
        /*001a*/ 	.short	(.L_11 - .L_10)
.L_10:
        /*001c*/ 	.word	0x00000000
        /*0020*/ 	.short	0x0001
        /*0022*/ 	.short	0x0008
        /*0024*/ 	.byte	0x00, 0xf5, 0x21, 0x00


	//----- nvinfo : EIATTR_KPARAM_INFO
	.align		4
.L_11:
        /*0028*/ 	.byte	0x04, 0x17
        /*002a*/ 	.short	(.L_13 - .L_12)
.L_12:
        /*002c*/ 	.word	0x00000000
        /*0030*/ 	.short	0x0000
        /*0032*/ 	.short	0x0000
        /*0034*/ 	.byte	0x00, 0xf5, 0x21, 0x00


	//----- nvinfo : EIATTR_SPARSE_MMA_MASK
	.align		4
.L_13:
        /*0038*/ 	.byte	0x03, 0x50
        /*003a*/ 	.short	0x0000


	//----- nvinfo : EIATTR_MAXREG_COUNT
	.align		4
        /*003c*/ 	.byte	0x03, 0x1b
        /*003e*/ 	.short	0x00ff


	//----- nvinfo : EIATTR_NUM_BARRIERS
	.align		4
        /*0040*/ 	.byte	0x02, 0x4c
        /*0042*/ 	.byte	0x01
	.zero		1


	//----- nvinfo : EIATTR_MERCURY_ISA_VERSION
	.align		4
        /*0044*/ 	.byte	0x03, 0x5f
        /*0046*/ 	.short	0x0101


	//----- nvinfo : EIATTR_COOP_GROUP_MASK_REGIDS
	.align		4
        /*0048*/ 	.byte	0x04, 0x29
        /*004a*/ 	.short	(.L_15 - .L_14)


	//   ....[0]....
.L_14:
        /*004c*/ 	.word	0xffffffff


	//   ....[1]....
        /*0050*/ 	.word	0xffffffff


	//   ....[2]....
        /*0054*/ 	.word	0xffffffff


	//   ....[3]....
        /*0058*/ 	.word	0xffffffff


	//   ....[4]....
        /*005c*/ 	.word	0xffffffff


	//   ....[5]....
        /*0060*/ 	.word	0x05000007


	//   ....[6]....
        /*0064*/ 	.word	0x05000007


	//   ....[7]....
        /*0068*/ 	.word	0x05000007


	//----- nvinfo : EIATTR_COOP_GROUP_INSTR_OFFSETS
	.align		4
.L_15:
        /*006c*/ 	.byte	0x04, 0x28
        /*006e*/ 	.short	(.L_17 - .L_16)


	//   ....[0]....
.L_16:
        /*0070*/ 	.word	0x00000120


	//   ....[1]....
        /*0074*/ 	.word	0x00000140


	//   ....[2]....
        /*0078*/ 	.word	0x00000160


	//   ....[3]....
        /*007c*/ 	.word	0x00000180


	//   ....[4]....
        /*0080*/ 	.word	0x000001a0


	//   ....[5]....
        /*0084*/ 	.word	0x00000260


	//   ....[6]....
        /*0088*/ 	.word	0x00000280


	//   ....[7]....
        /*008c*/ 	.word	0x000002a0


	//----- nvinfo : EIATTR_VRC_CTA_INIT_COUNT
	.align		4
.L_17:
        /*0090*/ 	.byte	0x02, 0x4a
	.zero		1
	.zero		1


	//----- nvinfo : EIATTR_EXIT_INSTR_OFFSETS
	.align		4
        /*0094*/ 	.byte	0x04, 0x1c
        /*0096*/ 	.short	(.L_19 - .L_18)


	//   ....[0]....
.L_18:
        /*0098*/ 	.word	0x000001e0


	//   ....[1]....
        /*009c*/ 	.word	0x000002b0


	//   ....[2]....
        /*00a0*/ 	.word	0x00000300


	//----- nvinfo : EIATTR_CBANK_PARAM_SIZE
	.align		4
.L_19:
        /*00a4*/ 	.byte	0x03, 0x19
        /*00a6*/ 	.short	0x0014


	//----- nvinfo : EIATTR_PARAM_CBANK
	.align		4
        /*00a8*/ 	.byte	0x04, 0x0a
        /*00aa*/ 	.short	(.L_21 - .L_20)
	.align		4
.L_20:
        /*00ac*/ 	.word	index@(.nv.constant0._Z11warp_reducePKiPii)
        /*00b0*/ 	.short	0x0380
        /*00b2*/ 	.short	0x0014


	//----- nvinfo : EIATTR_SW_WAR
	.align		4
.L_21:
        /*00b4*/ 	.byte	0x04, 0x36
        /*00b6*/ 	.short	(.L_23 - .L_22)
.L_22:
        /*00b8*/ 	.word	0x00000008
.L_23:


//--------------------- .nv.callgraph             --------------------------
	.section	.nv.callgraph,"",@"SHT_CUDA_CALLGRAPH"
	.align	4
	.sectionentsize	8
	.align		4
        /*0000*/ 	.word	0x00000000
	.align		4
        /*0004*/ 	.word	0xffffffff
	.align		4
        /*0008*/ 	.word	0x00000000
	.align		4
        /*000c*/ 	.word	0xfffffffe
	.align		4
        /*0010*/ 	.word	0x00000000
	.align		4
        /*0014*/ 	.word	0xfffffffd
	.align		4
        /*0018*/ 	.word	0x00000000
	.align		4
        /*001c*/ 	.word	0xfffffffc


//--------------------- .text._Z11warp_reducePKiPii --------------------------
	.section	.text._Z11warp_reducePKiPii,"ax",@progbits
	.align	128
        .global         _Z11warp_reducePKiPii
        .type           _Z11warp_reducePKiPii,@function
        .size           _Z11warp_reducePKiPii,(.L_x_1 - _Z11warp_reducePKiPii)
        .other          _Z11warp_reducePKiPii,@"STO_CUDA_ENTRY STV_DEFAULT"
_Z11warp_reducePKiPii:
.text._Z11warp_reducePKiPii:
[----:B------:R-:W-:Y:S01]  /*0000*/  LDC R1, c[0x0][0x37c] ;  /* 0x0000df00ff017b82 */ /* 0x000fe20000000800 */
[----:B------:R-:W0:Y:S01]  /*0010*/  S2R R11, SR_TID.X ;  /* 0x00000000000b7919 */ /* 0x000e220000002100 */
[----:B------:R-:W0:Y:S01]  /*0020*/  LDCU UR4, c[0x0][0x360] ;  /* 0x00006c00ff0477ac */ /* 0x000e220008000800 */
[----:B------:R-:W-:Y:S01]  /*0030*/  IMAD.MOV.U32 R4, RZ, RZ, RZ ;  /* 0x000000ffff047224 */ /* 0x000fe200078e00ff */
[----:B------:R-:W0:Y:S01]  /*0040*/  S2R R0, SR_CTAID.X ;  /* 0x0000000000007919 */ /* 0x000e220000002500 */
[----:B------:R-:W1:Y:S01]  /*0050*/  LDCU UR5, c[0x0][0x390] ;  /* 0x00007200ff0577ac */ /* 0x000e620008000800 */
[----:B------:R-:W2:Y:S01]  /*0060*/  LDCU.64 UR6, c[0x0][0x358] ;  /* 0x00006b00ff0677ac */ /* 0x000ea20008000a00 */
[----:B0-----:R-:W-:-:S05]  /*0070*/  IMAD R5, R0, UR4, R11 ;  /* 0x0000000400057c24 */ /* 0x001fca000f8e020b */
[----:B-1----:R-:W-:-:S13]  /*0080*/  ISETP.GE.AND P0, PT, R5, UR5, PT ;  /* 0x0000000505007c0c */ /* 0x002fda000bf06270 */
[----:B------:R-:W0:Y:S02]  /*0090*/  @!P0 LDC.64 R2, c[0x0][0x380] ;  /* 0x0000e000ff028b82 */ /* 0x000e240000000a00 */
[----:B0-----:R-:W-:-:S05]  /*00a0*/  @!P0 IMAD.WIDE R2, R5, 0x4, R2 ;  /* 0x0000000405028825 */ /* 0x001fca00078e0202 */
[----:B--2---:R0:W2:Y:S01]  /*00b0*/  @!P0 LDG.E R4, desc[UR6][R2.64] ;  /* 0x0000000602048981 */ /* 0x0040a2000c1e1900 */
[C---:B------:R-:W-:Y:S02]  /*00c0*/  LOP3.LUT P0, RZ, R11.reuse, 0x1f, RZ, 0xc0, !PT ;  /* 0x0000001f0bff7812 */ /* 0x040fe4000780c0ff */
[----:B------:R-:W-:-:S11]  /*00d0*/  ISETP.GT.U32.AND P1, PT, R11, 0x7, PT ;  /* 0x000000070b00780c */ /* 0x000fd60003f24070 */
[----:B------:R-:W1:Y:S01]  /*00e0*/  @!P0 S2R R9, SR_CgaCtaId ;  /* 0x0000000000098919 */ /* 0x000e620000008800 */
[----:B0-----:R-:W-:-:S04]  /*00f0*/  @!P0 MOV R2, 0x400 ;  /* 0x0000040000028802 */ /* 0x001fc80000000f00 */
[----:B-1----:R-:W-:-:S04]  /*0100*/  @!P0 LEA R2, R9, R2, 0x18 ;  /* 0x0000000209028211 */ /* 0x002fc800078ec0ff */
[----:B------:R-:W-:Y:S01]  /*0110*/  @!P0 LEA.HI R2, R11, R2, RZ, 0x1d ;  /* 0x000000020b028211 */ /* 0x000fe200078fe8ff */
[----:B--2---:R-:W0:Y:S02]  /*0120*/  SHFL.DOWN PT, R5, R4, 0x10, 0x1f ;  /* 0x0a001f0004057f89 */ /* 0x004e2400000e0000 */
[----:B0-----:R-:W-:-:S05]  /*0130*/  IMAD.IADD R5, R5, 0x1, R4 ;  /* 0x0000000105057824 */ /* 0x001fca00078e0204 */
[----:B------:R-:W0:Y:S02]  /*0140*/  SHFL.DOWN PT, R6, R5, 0x8, 0x1f ;  /* 0x09001f0005067f89 */ /* 0x000e2400000e0000 */
[----:B0-----:R-:W-:-:S05]  /*0150*/  IADD3 R6, PT, PT, R5, R6, RZ ;  /* 0x0000000605067210 */ /* 0x001fca0007ffe0ff */
[----:B------:R-:W0:Y:S02]  /*0160*/  SHFL.DOWN PT, R7, R6, 0x4, 0x1f ;  /* 0x08801f0006077f89 */ /* 0x000e2400000e0000 */
[----:B0-----:R-:W-:-:S05]  /*0170*/  IMAD.IADD R7, R6, 0x1, R7 ;  /* 0x0000000106077824 */ /* 0x001fca00078e0207 */
[----:B------:R-:W0:Y:S02]  /*0180*/  SHFL.DOWN PT, R8, R7, 0x2, 0x1f ;  /* 0x08401f0007087f89 */ /* 0x000e2400000e0000 */
[----:B0-----:R-:W-:-:S05]  /*0190*/  IMAD.IADD R8, R7, 0x1, R8 ;  /* 0x0000000107087824 */ /* 0x001fca00078e0208 */
[----:B------:R-:W0:Y:S02]  /*01a0*/  SHFL.DOWN PT, R3, R8, 0x1, 0x1f ;  /* 0x08201f0008037f89 */ /* 0x000e2400000e0000 */
[----:B0-----:R-:W-:-:S05]  /*01b0*/  IADD3 R3, PT, PT, R8, R3, RZ ;  /* 0x0000000308037210 */ /* 0x001fca0007ffe0ff */
[----:B------:R0:W-:Y:S01]  /*01c0*/  @!P0 STS [R2], R3 ;  /* 0x0000000302008388 */ /* 0x0001e20000000800 */
[----:B------:R-:W-:Y:S06]  /*01d0*/  BAR.SYNC.DEFER_BLOCKING 0x0 ;  /* 0x0000000000007b1d */ /* 0x000fec0000010000 */
[----:B------:R-:W-:Y:S05]  /*01e0*/  @P1 EXIT ;  /* 0x000000000000194d */ /* 0x000fea0003800000 */
[----:B------:R-:W1:Y:S01]  /*01f0*/  S2UR UR5, SR_CgaCtaId ;  /* 0x00000000000579c3 */ /* 0x000e620000008800 */
[----:B------:R-:W-:Y:S01]  /*0200*/  UMOV UR4, 0x400 ;  /* 0x0000040000047882 */ /* 0x000fe20000000000 */
[----:B------:R-:W-:Y:S01]  /*0210*/  IMAD.MOV.U32 R7, RZ, RZ, 0xff ;  /* 0x000000ffff077424 */ /* 0x000fe200078e00ff */
[----:B------:R-:W-:Y:S01]  /*0220*/  ISETP.NE.AND P0, PT, R11, RZ, PT ;  /* 0x000000ff0b00720c */ /* 0x000fe20003f05270 */
[----:B-1----:R-:W-:-:S06]  /*0230*/  ULEA UR4, UR5, UR4, 0x18 ;  /* 0x0000000405047291 */ /* 0x002fcc000f8ec0ff */
[----:B0-----:R-:W-:-:S06]  /*0240*/  LEA R2, R11, UR4, 0x2 ;  /* 0x000000040b027c11 */ /* 0x001fcc000f8e10ff */
[----:B------:R-:W0:Y:S04]  /*0250*/  LDS R2, [R2] ;  /* 0x0000000002027984 */ /* 0x000e280000000800 */
[----:B0-----:R-:W0:Y:S02]  /*0260*/  SHFL.DOWN PT, R3, R2, 0x4, 0x1f ;  /* 0x08801f0002037f89 */ /* 0x001e2400000e0000 */
[----:B0-----:R-:W-:-:S05]  /*0270*/  IADD3 R3, PT, PT, R2, R3, RZ ;  /* 0x0000000302037210 */ /* 0x001fca0007ffe0ff */
[----:B------:R-:W0:Y:S02]  /*0280*/  SHFL.DOWN PT, R4, R3, 0x2, 0x1f ;  /* 0x08401f0003047f89 */ /* 0x000e2400000e0000 */
[----:B0-----:R-:W-:-:S05]  /*0290*/  IMAD.IADD R4, R3, 0x1, R4 ;  /* 0x0000000103047824 */ /* 0x001fca00078e0204 */
[----:B------:R0:W1:Y:S01]  /*02a0*/  SHFL.DOWN PT, R5, R4, 0x1, 0x1f ;  /* 0x08201f0004057f89 */ /* 0x00006200000e0000 */
[----:B------:R-:W-:Y:S05]  /*02b0*/  @P0 EXIT ;  /* 0x000000000000094d */ /* 0x000fea0003800000 */
[----:B------:R-:W2:Y:S01]  /*02c0*/  LDC.64 R2, c[0x0][0x388] ;  /* 0x0000e200ff027b82 */ /* 0x000ea20000000a00 */
[----:B-1----:R-:W-:Y:S01]  /*02d0*/  IADD3 R5, PT, PT, R4, R5, RZ ;  /* 0x0000000504057210 */ /* 0x002fe20007ffe0ff */
[----:B--2---:R-:W-:-:S05]  /*02e0*/  IMAD.WIDE.U32 R2, R0, 0x4, R2 ;  /* 0x0000000400027825 */ /* 0x004fca00078e0002 */
[----:B------:R-:W-:Y:S01]  /*02f0*/  STG.E desc[UR6][R2.64], R5 ;  /* 0x0000000502007986 */ /* 0x000fe2000c101906 */
[----:B------:R-:W-:Y:S05]  /*0300*/  EXIT ;  /* 0x000000000000794d */ /* 0x000fea0003800000 */
.L_x_0:
[----:B------:R-:W-:-:S00]  /*0310*/  BRA `(.L_x_0) ;  /* 0xfffffffc00fc7947 */ /* 0x000fc0000383ffff */
[----:B------:R-:W-:-:S00]  /*0320*/  NOP ;  /* 0x0000000000007918 */ /* 0x000fc00000000000 */
        /* <DEDUP_REMOVED lines=13> */
.L_x_1:


//--------------------- .nv.shared._Z11warp_reducePKiPii --------------------------
	.section	.nv.shared._Z11warp_reducePKiPii,"aw",@nobits
	.sectionflags	@""
	.align	4
.nv.shared._Z11warp_reducePKiPii:
	.zero		1056


//--------------------- .nv.shared.reserved.0     --------------------------
	.section	.nv.shared.reserved.0,"aw",@nobits
	.weak		__nv_reservedSMEM_offset_0_alias
	.size		__nv_reservedSMEM_offset_0_alias, 0, 64
	.other		__nv_reservedSMEM_offset_0_alias,@"STO_CUDA_RESERVED_SHARED STV_DEFAULT"
__nv_reservedSMEM_offset_0_alias:
	.zero		0
	.zero		64


//--------------------- .nv.constant0._Z11warp_reducePKiPii --------------------------
	.section	.nv.constant0._Z11warp_reducePKiPii,"a",@progbits
	.sectionflags	@""
	.align	4
.nv.constant0._Z11warp_reducePKiPii:
	.zero		916


//--------------------- SYMBOLS --------------------------

	.type		.nv.reservedSmem.offset0,@object
	.size		.nv.reservedSmem.offset0,0x4
	.type		.nv.reservedSmem.cap,@object
	.size		.nv.reservedSmem.cap,0x4
